//
// Generated by NVIDIA NVVM Compiler
//
// Compiler Build ID: CL-36424714
// Cuda compilation tools, release 13.0, V13.0.88
// Based on NVVM 20.0.0
//

.version 9.0
.target sm_100
.address_size 64

	// .globl	_Z7kernel1Pfiii
.extern .shared .align 16 .b8 s[];

.visible .entry _Z7kernel1Pfiii(
	.param .u64 .ptr .align 1 _Z7kernel1Pfiii_param_0,
	.param .u32 _Z7kernel1Pfiii_param_1,
	.param .u32 _Z7kernel1Pfiii_param_2,
	.param .u32 _Z7kernel1Pfiii_param_3
)
{
	.reg .pred 	%p<6>;
	.reg .b32 	%r<43>;
	.reg .b32 	%f<15>;
	.reg .b64 	%rd<9>;

	ld.param.u64 	%rd5, [_Z7kernel1Pfiii_param_0];
	ld.param.u32 	%r12, [_Z7kernel1Pfiii_param_2];
	ld.param.u32 	%r42, [_Z7kernel1Pfiii_param_3];
	cvta.to.global.u64 	%rd1, %rd5;
	mov.u32 	%r14, %ctaid.x;
	mov.u32 	%r1, %tid.x;
	mov.u32 	%r2, %tid.y;
	mul.lo.s32 	%r15, %r12, %r14;
	mul.lo.s32 	%r3, %r15, %r42;
	mul.lo.s32 	%r4, %r42, %r1;
	add.s32 	%r16, %r4, %r2;
	add.s32 	%r17, %r16, %r3;
	mul.wide.s32 	%rd6, %r17, 4;
	add.s64 	%rd8, %rd1, %rd6;
	ld.global.f32 	%f1, [%rd8];
	shl.b32 	%r18, %r16, 2;
	mov.u32 	%r19, s;
	add.s32 	%r5, %r19, %r18;
	st.shared.f32 	[%r5], %f1;
	setp.lt.s32 	%p1, %r42, 2;
	@%p1 bra 	$L__BB0_3;
	shl.b32 	%r20, %r42, 8;
	sub.s32 	%r6, 8223, %r20;
	mov.u32 	%r41, %r42;
	mov.f32 	%f13, %f1;
$L__BB0_2:
	shr.u32 	%r8, %r41, 1;
	mov.b32 	%r21, %f13;
	shfl.sync.down.b32	%r22|%p2, %r21, %r8, %r6, -1;
	mov.b32 	%f8, %r22;
	min.f32 	%f13, %f13, %f8;
	setp.gt.u32 	%p3, %r41, 3;
	mov.u32 	%r41, %r8;
	@%p3 bra 	$L__BB0_2;
$L__BB0_3:
	shl.b32 	%r23, %r4, 2;
	add.s32 	%r25, %r19, %r23;
	ld.shared.f32 	%f9, [%r25];
	add.f32 	%f14, %f9, %f1;
	st.shared.f32 	[%r5], %f14;
	setp.ne.s32 	%p4, %r1, 0;
	@%p4 bra 	$L__BB0_5;
	shl.b32 	%r33, %r2, 2;
	add.s32 	%r35, %r19, %r33;
	ld.shared.f32 	%f14, [%r35];
	add.s32 	%r36, %r3, %r2;
	mul.wide.s32 	%rd7, %r36, 4;
	add.s64 	%rd8, %rd1, %rd7;
	bra.uni 	$L__BB0_8;
$L__BB0_5:
	add.s32 	%r26, %r12, -1;
	setp.ne.s32 	%p5, %r1, %r26;
	@%p5 bra 	$L__BB0_7;
	sub.s32 	%r42, %r4, %r42;
	bra.uni 	$L__BB0_8;
$L__BB0_7:
	sub.s32 	%r27, %r4, %r42;
	add.s32 	%r28, %r27, %r2;
	shl.b32 	%r29, %r28, 2;
	add.s32 	%r31, %r19, %r29;
	ld.shared.f32 	%f10, [%r31];
	add.f32 	%f14, %f14, %f10;
	shl.b32 	%r32, %r42, 1;
	add.s32 	%r42, %r27, %r32;
$L__BB0_8:
	add.s32 	%r37, %r42, %r2;
	shl.b32 	%r38, %r37, 2;
	add.s32 	%r40, %r19, %r38;
	ld.shared.f32 	%f11, [%r40];
	add.f32 	%f12, %f14, %f11;
	st.global.f32 	[%rd8], %f12;
	ret;

}
	// .globl	_Z7kernel2v
.visible .entry _Z7kernel2v()
{


	ret;

}


// ===== COMPILED SASS (sm_100) =====

	.target	sm_100

	.elftype	@"ET_EXEC"


//--------------------- .note.nv.tkinfo           --------------------------
	.section	.note.nv.tkinfo,"",@"SHT_NOTE"
	.sectionflags	@"SHF_NOTE_NV_TKINFO"
	.tkinfo
        /*0018*/ 	.word	0x00000002
        /*0030*/ 	.string	""
        /*0030*/ 	.string	"ptxas"
        /*0030*/ 	.string	"Cuda compilation tools, release 13.0, V13.0.88"
        /*0030*/ 	.string	"Build cuda_13.0.r13.0/compiler.36424714_0"
        /*0030*/ 	.string	"-arch sm_100 -m 64 "



//--------------------- .note.nv.cuinfo           --------------------------
	.section	.note.nv.cuinfo,"",@"SHT_NOTE"
	.sectionflags	@"SHF_NOTE_NV_CUINFO"
        /*0018*/ 	.short	0x0002
        /*001a*/ 	.short	0x0064
        /*001c*/ 	.short	0x0082
	.zero		2


//--------------------- .nv.info                  --------------------------
	.section	.nv.info,"",@"SHT_CUDA_INFO"
	.align	4


	//----- nvinfo : EIATTR_REGCOUNT
	.align		4
        /*0000*/ 	.byte	0x04, 0x2f
        /*0002*/ 	.short	(.L_1 - .L_0)
	.align		4
.L_0:
        /*0004*/ 	.word	index@(_Z7kernel1Pfiii)
        /*0008*/ 	.word	0x00000014


	//----- nvinfo : EIATTR_FRAME_SIZE
	.align		4
.L_1:
        /*000c*/ 	.byte	0x04, 0x11
        /*000e*/ 	.short	(.L_3 - .L_2)
	.align		4
.L_2:
        /*0010*/ 	.word	index@(_Z7kernel1Pfiii)
        /*0014*/ 	.word	0x00000000


	//----- nvinfo : EIATTR_REGCOUNT
	.align		4
.L_3:
        /*0018*/ 	.byte	0x04, 0x2f
        /*001a*/ 	.short	(.L_5 - .L_4)
	.align		4
.L_4:
        /*001c*/ 	.word	index@(_Z7kernel2v)
        /*0020*/ 	.word	0x00000004


	//----- nvinfo : EIATTR_FRAME_SIZE
	.align		4
.L_5:
        /*0024*/ 	.byte	0x04, 0x11
        /*0026*/ 	.short	(.L_7 - .L_6)
	.align		4
.L_6:
        /*0028*/ 	.word	index@(_Z7kernel2v)
        /*002c*/ 	.word	0x00000000


	//----- nvinfo : EIATTR_MIN_STACK_SIZE
	.align		4
.L_7:
        /*0030*/ 	.byte	0x04, 0x12
        /*0032*/ 	.short	(.L_9 - .L_8)
	.align		4
.L_8:
        /*0034*/ 	.word	index@(_Z7kernel2v)
        /*0038*/ 	.word	0x00000000


	//----- nvinfo : EIATTR_MIN_STACK_SIZE
	.align		4
.L_9:
        /*003c*/ 	.byte	0x04, 0x12
        /*003e*/ 	.short	(.L_11 - .L_10)
	.align		4
.L_10:
        /*0040*/ 	.word	index@(_Z7kernel1Pfiii)
        /*0044*/ 	.word	0x00000000
.L_11:


//--------------------- .nv.compat                --------------------------
	.section	.nv.compat,"",@"SHT_CUDA_COMPAT_INFO"
	.align	4
        /*0000*/ 	.byte	0x02, 0x09, 0x00, 0x00, 0x02, 0x02, 0x01, 0x00, 0x02, 0x05, 0x05, 0x00, 0x03, 0x07, 0x01, 0x01
        /*0010*/ 	.byte	0x02, 0x03, 0x00, 0x00, 0x02, 0x06, 0x01, 0x00, 0x04, 0x0b, 0x08, 0x00, 0x09, 0x00, 0x00, 0x00
        /*0020*/ 	.byte	0x00, 0x00, 0x00, 0x00


//--------------------- .nv.info._Z7kernel2v      --------------------------
	.section	.nv.info._Z7kernel2v,"",@"SHT_CUDA_INFO"
	.sectionflags	@""
	.align	4


	//----- nvinfo : EIATTR_CUDA_API_VERSION
	.align		4
        /*0000*/ 	.byte	0x04, 0x37
        /*0002*/ 	.short	(.L_13 - .L_12)
.L_12:
        /*0004*/ 	.word	0x00000082


	//----- nvinfo : EIATTR_SPARSE_MMA_MASK
	.align		4
.L_13:
        /*0008*/ 	.byte	0x03, 0x50
        /*000a*/ 	.short	0x0000


	//----- nvinfo : EIATTR_MAXREG_COUNT
	.align		4
        /*000c*/ 	.byte	0x03, 0x1b
        /*000e*/ 	.short	0x00ff


	//----- nvinfo : EIATTR_MERCURY_ISA_VERSION
	.align		4
        /*0010*/ 	.byte	0x03, 0x5f
        /*0012*/ 	.short	0x0101


	//----- nvinfo : EIATTR_VRC_CTA_INIT_COUNT
	.align		4
        /*0014*/ 	.byte	0x02, 0x4a
	.zero		1
	.zero		1


	//----- nvinfo : EIATTR_EXIT_INSTR_OFFSETS
	.align		4
        /*0018*/ 	.byte	0x04, 0x1c
        /*001a*/ 	.short	(.L_15 - .L_14)


	//   ....[0]....
.L_14:
        /*001c*/ 	.word	0x00000010


	//----- nvinfo : EIATTR_SW_WAR
	.align		4
.L_15:
        /*0020*/ 	.byte	0x04, 0x36
        /*0022*/ 	.short	(.L_17 - .L_16)
.L_16:
        /*0024*/ 	.word	0x00000008
.L_17:


//--------------------- .nv.info._Z7kernel1Pfiii  --------------------------
	.section	.nv.info._Z7kernel1Pfiii,"",@"SHT_CUDA_INFO"
	.sectionflags	@""
	.align	4


	//----- nvinfo : EIATTR_CUDA_API_VERSION
	.align		4
        /*0000*/ 	.byte	0x04, 0x37
        /*0002*/ 	.short	(.L_19 - .L_18)
.L_18:
        /*0004*/ 	.word	0x00000082


	//----- nvinfo : EIATTR_KPARAM_INFO
	.align		4
.L_19:
        /*0008*/ 	.byte	0x04, 0x17
        /*000a*/ 	.short	(.L_21 - .L_20)
.L_20:
        /*000c*/ 	.word	0x00000000
        /*0010*/ 	.short	0x0003
        /*0012*/ 	.short	0x0010
        /*0014*/ 	.byte	0x00, 0xf0, 0x11, 0x00


	//----- nvinfo : EIATTR_KPARAM_INFO
	.align		4
.L_21:
        /*0018*/ 	.byte	0x04, 0x17
        /*001a*/ 	.short	(.L_23 - .L_22)
.L_22:
        /*001c*/ 	.word	0x00000000
        /*0020*/ 	.short	0x0002
        /*0022*/ 	.short	0x000c
        /*0024*/ 	.byte	0x00, 0xf0, 0x11, 0x00


	//----- nvinfo : EIATTR_KPARAM_INFO
	.align		4
.L_23:
        /*0028*/ 	.byte	0x04, 0x17
        /*002a*/ 	.short	(.L_25 - .L_24)
.L_24:
        /*002c*/ 	.word	0x00000000
        /*0030*/ 	.short	0x0001
        /*0032*/ 	.short	0x0008
        /*0034*/ 	.byte	0x00, 0xf0, 0x11, 0x00


	//----- nvinfo : EIATTR_KPARAM_INFO
	.align		4
.L_25:
        /*0038*/ 	.byte	0x04, 0x17
        /*003a*/ 	.short	(.L_27 - .L_26)
.L_26:
        /*003c*/ 	.word	0x00000000
        /*0040*/ 	.short	0x0000
        /*0042*/ 	.short	0x0000
        /*0044*/ 	.byte	0x00, 0xf5, 0x21, 0x00


	//----- nvinfo : EIATTR_SPARSE_MMA_MASK
	.align		4
.L_27:
        /*0048*/ 	.byte	0x03, 0x50
        /*004a*/ 	.short	0x0000


	//----- nvinfo : EIATTR_MAXREG_COUNT
	.align		4
        /*004c*/ 	.byte	0x03, 0x1b
        /*004e*/ 	.short	0x00ff


	//----- nvinfo : EIATTR_MERCURY_ISA_VERSION
	.align		4
        /*0050*/ 	.byte	0x03, 0x5f
        /*0052*/ 	.short	0x0101


	//----- nvinfo : EIATTR_VRC_CTA_INIT_COUNT
	.align		4
        /*0054*/ 	.byte	0x02, 0x4a
	.zero		1
	.zero		1


	//----- nvinfo : EIATTR_EXIT_INSTR_OFFSETS
	.align		4
        /*0058*/ 	.byte	0x04, 0x1c
        /*005a*/ 	.short	(.L_29 - .L_28)


	//   ....[0]....
.L_28:
        /*005c*/ 	.word	0x000002e0


	//----- nvinfo : EIATTR_CRS_STACK_SIZE
	.align		4
.L_29:
        /*0060*/ 	.byte	0x04, 0x1e
        /*0062*/ 	.short	(.L_31 - .L_30)
.L_30:
        /*0064*/ 	.word	0x00000000


	//----- nvinfo : EIATTR_CBANK_PARAM_SIZE
	.align		4
.L_31:
        /*0068*/ 	.byte	0x03, 0x19
        /*006a*/ 	.short	0x0014


	//----- nvinfo : EIATTR_PARAM_CBANK
	.align		4
        /*006c*/ 	.byte	0x04, 0x0a
        /*006e*/ 	.short	(.L_33 - .L_32)
	.align		4
.L_32:
        /*0070*/ 	.word	index@(.nv.constant0._Z7kernel1Pfiii)
        /*0074*/ 	.short	0x0380
        /*0076*/ 	.short	0x0014


	//----- nvinfo : EIATTR_SW_WAR
	.align		4
.L_33:
        /*0078*/ 	.byte	0x04, 0x36
        /*007a*/ 	.short	(.L_35 - .L_34)
.L_34:
        /*007c*/ 	.word	0x00000008
.L_35:


//--------------------- .nv.callgraph             --------------------------
	.section	.nv.callgraph,"",@"SHT_CUDA_CALLGRAPH"
	.align	4
	.sectionentsize	8
	.align		4
        /*0000*/ 	.word	0x00000000
	.align		4
        /*0004*/ 	.word	0xffffffff
	.align		4
        /*0008*/ 	.word	0x00000000
	.align		4
        /*000c*/ 	.word	0xfffffffe
	.align		4
        /*0010*/ 	.word	0x00000000
	.align		4
        /*0014*/ 	.word	0xfffffffd
	.align		4
        /*0018*/ 	.word	0x00000000
	.align		4
        /*001c*/ 	.word	0xfffffffc


//--------------------- .text._Z7kernel2v         --------------------------
	.section	.text._Z7kernel2v,"ax",@progbits
	.align	128
        .global         _Z7kernel2v
        .type           _Z7kernel2v,@function
        .size           _Z7kernel2v,(.L_x_4 - _Z7kernel2v)
        .other          _Z7kernel2v,@"STO_CUDA_ENTRY STV_DEFAULT"
_Z7kernel2v:
.text._Z7kernel2v:
[----:B------:R-:W-:Y:S01]  /*0000*/  LDC R1, c[0x0][0x37c] ;  /* 0x0000df00ff017b82 */ /* 0x000fe20000000800 */
[----:B------:R-:W-:Y:S05]  /*0010*/  EXIT ;  /* 0x000000000000794d */ /* 0x000fea0003800000 */
.L_x_0:
[----:B------:R-:W-:-:S00]  /*0020*/  BRA `(.L_x_0) ;  /* 0xfffffffc00fc7947 */ /* 0x000fc0000383ffff */
[----:B------:R-:W-:-:S00]  /*0030*/  NOP ;  /* 0x0000000000007918 */ /* 0x000fc00000000000 */
        /* <DEDUP_REMOVED lines=12> */
.L_x_4:


//--------------------- .text._Z7kernel1Pfiii     --------------------------
	.section	.text._Z7kernel1Pfiii,"ax",@progbits
	.align	128
        .global         _Z7kernel1Pfiii
        .type           _Z7kernel1Pfiii,@function
        .size           _Z7kernel1Pfiii,(.L_x_5 - _Z7kernel1Pfiii)
        .other          _Z7kernel1Pfiii,@"STO_CUDA_ENTRY STV_DEFAULT"
_Z7kernel1Pfiii:
.text._Z7kernel1Pfiii:
[----:B------:R-:W-:Y:S01]  /*0000*/  LDC R1, c[0x0][0x37c] ;  /* 0x0000df00ff017b82 */ /* 0x000fe20000000800 */
[----:B------:R-:W0:Y:S07]  /*0010*/  S2R R12, SR_TID.X ;  /* 0x00000000000c7919 */ /* 0x000e2e0000002100 */
[----:B------:R-:W0:Y:S01]  /*0020*/  LDC R17, c[0x0][0x390] ;  /* 0x0000e400ff117b82 */ /* 0x000e220000000800 */
[----:B------:R-:W1:Y:S01]  /*0030*/  LDCU UR7, c[0x0][0x38c] ;  /* 0x00007180ff0777ac */ /* 0x000e620008000800 */
[----:B------:R-:W2:Y:S01]  /*0040*/  S2R R15, SR_TID.Y ;  /* 0x00000000000f7919 */ /* 0x000ea20000002200 */
[----:B------:R-:W3:Y:S05]  /*0050*/  LDCU.64 UR8, c[0x0][0x358] ;  /* 0x00006b00ff0877ac */ /* 0x000eea0008000a00 */
[----:B------:R-:W1:Y:S08]  /*0060*/  S2UR UR4, SR_CTAID.X ;  /* 0x00000000000479c3 */ /* 0x000e700000002500 */
[----:B------:R-:W4:Y:S01]  /*0070*/  LDC.64 R2, c[0x0][0x380] ;  /* 0x0000e000ff027b82 */ /* 0x000f220000000a00 */
[----:B0-----:R-:W-:Y:S01]  /*0080*/  IMAD R0, R12, R17, RZ ;  /* 0x000000110c007224 */ /* 0x001fe200078e02ff */
[----:B-1----:R-:W-:-:S04]  /*0090*/  UIMAD UR4, UR4, UR7, URZ ;  /* 0x00000007040472a4 */ /* 0x002fc8000f8e02ff */
[----:B--2---:R-:W-:-:S05]  /*00a0*/  IADD3 R6, PT, PT, R0, R15, RZ ;  /* 0x0000000f00067210 */ /* 0x004fca0007ffe0ff */
[----:B------:R-:W-:-:S04]  /*00b0*/  IMAD R5, R17, UR4, R6 ;  /* 0x0000000411057c24 */ /* 0x000fc8000f8e0206 */
[----:B----4-:R-:W-:-:S05]  /*00c0*/  IMAD.WIDE R4, R5, 0x4, R2 ;  /* 0x0000000405047825 */ /* 0x010fca00078e0202 */
[----:B---3--:R-:W2:Y:S01]  /*00d0*/  LDG.E R7, desc[UR8][R4.64] ;  /* 0x0000000804077981 */ /* 0x008ea2000c1e1900 */
[----:B------:R-:W0:Y:S01]  /*00e0*/  S2UR UR6, SR_CgaCtaId ;  /* 0x00000000000679c3 */ /* 0x000e220000008800 */
[----:B------:R-:W-:Y:S01]  /*00f0*/  UMOV UR5, 0x400 ;  /* 0x0000040000057882 */ /* 0x000fe20000000000 */
[----:B------:R-:W-:Y:S01]  /*0100*/  ISETP.NE.AND P0, PT, R12, RZ, PT ;  /* 0x000000ff0c00720c */ /* 0x000fe20003f05270 */
[----:B------:R-:W-:-:S12]  /*0110*/  BSSY.RECONVERGENT B0, `(.L_x_1) ;  /* 0x0000016000007945 */ /* 0x000fd80003800200 */
[----:B------:R-:W-:Y:S01]  /*0120*/  @!P0 IMAD R13, R17, UR4, R15 ;  /* 0x00000004110d8c24 */ /* 0x000fe2000f8e020f */
[----:B0-----:R-:W-:Y:S01]  /*0130*/  ULEA UR5, UR6, UR5, 0x18 ;  /* 0x0000000506057291 */ /* 0x001fe2000f8ec0ff */
[----:B------:R-:W0:Y:S05]  /*0140*/  LDCU UR6, c[0x0][0x390] ;  /* 0x00007200ff0677ac */ /* 0x000e2a0008000800 */
[----:B------:R-:W-:Y:S02]  /*0150*/  LEA R6, R6, UR5, 0x2 ;  /* 0x0000000506067c11 */ /* 0x000fe4000f8e10ff */
[----:B------:R-:W-:Y:S02]  /*0160*/  LEA R9, R0, UR5, 0x2 ;  /* 0x0000000500097c11 */ /* 0x000fe4000f8e10ff */
[----:B------:R-:W-:Y:S01]  /*0170*/  @!P0 LEA R10, R15, UR5, 0x2 ;  /* 0x000000050f0a8c11 */ /* 0x000fe2000f8e10ff */
[----:B--2---:R-:W-:Y:S04]  /*0180*/  STS [R6], R7 ;  /* 0x0000000706007388 */ /* 0x004fe80000000800 */
[----:B------:R-:W1:Y:S02]  /*0190*/  LDS R8, [R9] ;  /* 0x0000000009087984 */ /* 0x000e640000000800 */
[----:B-1----:R-:W-:Y:S01]  /*01a0*/  FADD R11, R7, R8 ;  /* 0x00000008070b7221 */ /* 0x002fe20000000000 */
[----:B0-----:R-:W-:-:S04]  /*01b0*/  MOV R8, UR6 ;  /* 0x0000000600087c02 */ /* 0x001fc80008000f00 */
[----:B------:R0:W-:Y:S04]  /*01c0*/  STS [R6], R11 ;  /* 0x0000000b06007388 */ /* 0x0001e80000000800 */
[----:B------:R0:W1:Y:S01]  /*01d0*/  @!P0 LDS R11, [R10] ;  /* 0x000000000a0b8984 */ /* 0x0000620000000800 */
[----:B------:R-:W-:Y:S05]  /*01e0*/  @!P0 BRA `(.L_x_2) ;  /* 0x0000000000208947 */ /* 0x000fea0003800000 */
[----:B------:R-:W-:Y:S01]  /*01f0*/  UIADD3 UR4, UPT, UPT, UR7, -0x1, URZ ;  /* 0xffffffff07047890 */ /* 0x000fe2000fffe0ff */
[----:B------:R-:W-:-:S05]  /*0200*/  IADD3 R8, PT, PT, R0, -R17, RZ ;  /* 0x8000001100087210 */ /* 0x000fca0007ffe0ff */
[----:B------:R-:W-:-:S13]  /*0210*/  ISETP.NE.AND P1, PT, R12, UR4, PT ;  /* 0x000000040c007c0c */ /* 0x000fda000bf25270 */
[----:B------:R-:W-:Y:S01]  /*0220*/  @P1 IMAD.IADD R0, R8, 0x1, R15 ;  /* 0x0000000108001824 */ /* 0x000fe200078e020f */
[----:B------:R-:W-:-:S04]  /*0230*/  @P1 LEA R8, R17, R8, 0x1 ;  /* 0x0000000811081211 */ /* 0x000fc800078e08ff */
[----:B------:R-:W-:-:S06]  /*0240*/  @P1 LEA R0, R0, UR5, 0x2 ;  /* 0x0000000500001c11 */ /* 0x000fcc000f8e10ff */
[----:B------:R-:W0:Y:S02]  /*0250*/  @P1 LDS R0, [R0] ;  /* 0x0000000000001984 */ /* 0x000e240000000800 */
[----:B01----:R-:W-:-:S07]  /*0260*/  @P1 FADD R11, R11, R0 ;  /* 0x000000000b0b1221 */ /* 0x003fce0000000000 */
.L_x_2:
[----:B------:R-:W-:Y:S05]  /*0270*/  BSYNC.RECONVERGENT B0 ;  /* 0x0000000000007941 */ /* 0x000fea0003800200 */
.L_x_1:
[----:B------:R-:W-:Y:S02]  /*0280*/  IMAD.IADD R8, R15, 0x1, R8 ;  /* 0x000000010f087824 */ /* 0x000fe400078e0208 */
[----:B------:R-:W-:-:S03]  /*0290*/  @!P0 IMAD.WIDE R4, R13, 0x4, R2 ;  /* 0x000000040d048825 */ /* 0x000fc600078e0202 */
[----:B------:R-:W-:-:S06]  /*02a0*/  LEA R8, R8, UR5, 0x2 ;  /* 0x0000000508087c11 */ /* 0x000fcc000f8e10ff */
[----:B------:R-:W0:Y:S02]  /*02b0*/  LDS R8, [R8] ;  /* 0x0000000008087984 */ /* 0x000e240000000800 */
[----:B01----:R-:W-:-:S05]  /*02c0*/  FADD R11, R8, R11 ;  /* 0x0000000b080b7221 */ /* 0x003fca0000000000 */
[----:B------:R-:W-:Y:S01]  /*02d0*/  STG.E desc[UR8][R4.64], R11 ;  /* 0x0000000b04007986 */ /* 0x000fe2000c101908 */
[----:B------:R-:W-:Y:S05]  /*02e0*/  EXIT ;  /* 0x000000000000794d */ /* 0x000fea0003800000 */
.L_x_3:
        /* <DEDUP_REMOVED lines=9> */
.L_x_5:


//--------------------- .nv.shared._Z7kernel2v    --------------------------
	.section	.nv.shared._Z7kernel2v,"aw",@nobits
	.sectionflags	@""
	.align	16
	.zero		1024


//--------------------- .nv.shared.reserved.0     --------------------------
	.section	.nv.shared.reserved.0,"aw",@nobits
	.weak		__nv_reservedSMEM_offset_0_alias
	.size		__nv_reservedSMEM_offset_0_alias, 0, 64
	.other		__nv_reservedSMEM_offset_0_alias,@"STO_CUDA_RESERVED_SHARED STV_DEFAULT"
__nv_reservedSMEM_offset_0_alias:
	.zero		0
	.zero		64


//--------------------- .nv.shared._Z7kernel1Pfiii --------------------------
	.section	.nv.shared._Z7kernel1Pfiii,"aw",@nobits
	.sectionflags	@""
	.align	16
	.zero		1024


//--------------------- .nv.constant0._Z7kernel2v --------------------------
	.section	.nv.constant0._Z7kernel2v,"a",@progbits
	.sectionflags	@""
	.align	4
.nv.constant0._Z7kernel2v:
	.zero		896


//--------------------- .nv.constant0._Z7kernel1Pfiii --------------------------
	.section	.nv.constant0._Z7kernel1Pfiii,"a",@progbits
	.sectionflags	@""
	.align	4
.nv.constant0._Z7kernel1Pfiii:
	.zero		916


//--------------------- SYMBOLS --------------------------

	.type		.nv.reservedSmem.offset0,@object
	.size		.nv.reservedSmem.offset0,0x4
	.type		.nv.reservedSmem.cap,@object
	.size		.nv.reservedSmem.cap,0x4
